//
// Generated by NVIDIA NVVM Compiler
//
// Compiler Build ID: CL-36424714
// Cuda compilation tools, release 13.0, V13.0.88
// Based on NVVM 20.0.0
//

.version 9.0
.target sm_100
.address_size 64

	// .globl	_Z10MyPositionPiS_i

.visible .entry _Z10MyPositionPiS_i(
	.param .u64 .ptr .align 1 _Z10MyPositionPiS_i_param_0,
	.param .u64 .ptr .align 1 _Z10MyPositionPiS_i_param_1,
	.param .u32 _Z10MyPositionPiS_i_param_2
)
{
	.reg .pred 	%p<86>;
	.reg .b32 	%r<97>;
	.reg .b64 	%rd<23>;

	ld.param.u64 	%rd8, [_Z10MyPositionPiS_i_param_0];
	ld.param.u64 	%rd7, [_Z10MyPositionPiS_i_param_1];
	ld.param.u32 	%r25, [_Z10MyPositionPiS_i_param_2];
	cvta.to.global.u64 	%rd1, %rd8;
	mov.u32 	%r26, %ctaid.x;
	mov.u32 	%r27, %ntid.x;
	mov.u32 	%r28, %tid.x;
	mad.lo.s32 	%r1, %r26, %r27, %r28;
	setp.ge.s32 	%p1, %r1, %r25;
	@%p1 bra 	$L__BB0_15;
	mul.wide.s32 	%rd10, %r1, 4;
	add.s64 	%rd11, %rd1, %rd10;
	ld.global.u32 	%r2, [%rd11];
	setp.lt.s32 	%p2, %r25, 1;
	mov.b64 	%rd22, 0;
	@%p2 bra 	$L__BB0_14;
	and.b32  	%r3, %r25, 7;
	setp.lt.u32 	%p3, %r25, 8;
	mov.b32 	%r91, 0;
	mov.u32 	%r96, %r91;
	@%p3 bra 	$L__BB0_5;
	and.b32  	%r91, %r25, 2147483640;
	add.s64 	%rd21, %rd1, 16;
	mov.b32 	%r85, 0;
	mov.u32 	%r96, %r85;
$L__BB0_4:
	.pragma "nounroll";
	ld.global.u32 	%r32, [%rd21+-16];
	setp.gt.s32 	%p4, %r2, %r32;
	setp.eq.s32 	%p5, %r2, %r32;
	setp.lt.s32 	%p6, %r1, %r85;
	and.pred  	%p7, %p6, %p5;
	or.pred  	%p8, %p4, %p7;
	selp.u32 	%r33, 1, 0, %p8;
	add.s32 	%r34, %r96, %r33;
	ld.global.u32 	%r35, [%rd21+-12];
	setp.gt.s32 	%p9, %r2, %r35;
	setp.eq.s32 	%p10, %r2, %r35;
	setp.le.s32 	%p11, %r1, %r85;
	and.pred  	%p12, %p11, %p10;
	or.pred  	%p13, %p9, %p12;
	selp.u32 	%r36, 1, 0, %p13;
	add.s32 	%r37, %r34, %r36;
	ld.global.u32 	%r38, [%rd21+-8];
	setp.gt.s32 	%p14, %r2, %r38;
	setp.eq.s32 	%p15, %r2, %r38;
	add.s32 	%r39, %r85, 2;
	setp.lt.s32 	%p16, %r1, %r39;
	and.pred  	%p17, %p16, %p15;
	or.pred  	%p18, %p14, %p17;
	selp.u32 	%r40, 1, 0, %p18;
	add.s32 	%r41, %r37, %r40;
	ld.global.u32 	%r42, [%rd21+-4];
	setp.gt.s32 	%p19, %r2, %r42;
	setp.eq.s32 	%p20, %r2, %r42;
	add.s32 	%r43, %r85, 3;
	setp.lt.s32 	%p21, %r1, %r43;
	and.pred  	%p22, %p21, %p20;
	or.pred  	%p23, %p19, %p22;
	selp.u32 	%r44, 1, 0, %p23;
	add.s32 	%r45, %r41, %r44;
	ld.global.u32 	%r46, [%rd21];
	setp.gt.s32 	%p24, %r2, %r46;
	setp.eq.s32 	%p25, %r2, %r46;
	add.s32 	%r47, %r85, 4;
	setp.lt.s32 	%p26, %r1, %r47;
	and.pred  	%p27, %p26, %p25;
	or.pred  	%p28, %p24, %p27;
	selp.u32 	%r48, 1, 0, %p28;
	add.s32 	%r49, %r45, %r48;
	ld.global.u32 	%r50, [%rd21+4];
	setp.gt.s32 	%p29, %r2, %r50;
	setp.eq.s32 	%p30, %r2, %r50;
	add.s32 	%r51, %r85, 5;
	setp.lt.s32 	%p31, %r1, %r51;
	and.pred  	%p32, %p31, %p30;
	or.pred  	%p33, %p29, %p32;
	selp.u32 	%r52, 1, 0, %p33;
	add.s32 	%r53, %r49, %r52;
	ld.global.u32 	%r54, [%rd21+8];
	setp.gt.s32 	%p34, %r2, %r54;
	setp.eq.s32 	%p35, %r2, %r54;
	add.s32 	%r55, %r85, 6;
	setp.lt.s32 	%p36, %r1, %r55;
	and.pred  	%p37, %p36, %p35;
	or.pred  	%p38, %p34, %p37;
	selp.u32 	%r56, 1, 0, %p38;
	add.s32 	%r57, %r53, %r56;
	ld.global.u32 	%r58, [%rd21+12];
	setp.gt.s32 	%p39, %r2, %r58;
	setp.eq.s32 	%p40, %r2, %r58;
	add.s32 	%r59, %r85, 7;
	setp.lt.s32 	%p41, %r1, %r59;
	and.pred  	%p42, %p41, %p40;
	or.pred  	%p43, %p39, %p42;
	selp.u32 	%r60, 1, 0, %p43;
	add.s32 	%r96, %r57, %r60;
	add.s64 	%rd21, %rd21, 32;
	add.s32 	%r85, %r85, 8;
	setp.ne.s32 	%p44, %r85, %r91;
	@%p44 bra 	$L__BB0_4;
$L__BB0_5:
	setp.eq.s32 	%p45, %r3, 0;
	@%p45 bra 	$L__BB0_13;
	and.b32  	%r12, %r25, 3;
	setp.lt.u32 	%p46, %r3, 4;
	@%p46 bra 	$L__BB0_8;
	mul.wide.u32 	%rd12, %r91, 4;
	add.s64 	%rd13, %rd1, %rd12;
	ld.global.u32 	%r62, [%rd13];
	setp.gt.s32 	%p47, %r2, %r62;
	setp.eq.s32 	%p48, %r2, %r62;
	setp.lt.s32 	%p49, %r1, %r91;
	and.pred  	%p50, %p49, %p48;
	or.pred  	%p51, %p47, %p50;
	selp.u32 	%r63, 1, 0, %p51;
	add.s32 	%r64, %r96, %r63;
	ld.global.u32 	%r65, [%rd13+4];
	setp.gt.s32 	%p52, %r2, %r65;
	setp.eq.s32 	%p53, %r2, %r65;
	setp.le.s32 	%p54, %r1, %r91;
	and.pred  	%p55, %p54, %p53;
	or.pred  	%p56, %p52, %p55;
	selp.u32 	%r66, 1, 0, %p56;
	add.s32 	%r67, %r64, %r66;
	add.s32 	%r68, %r91, 2;
	ld.global.u32 	%r69, [%rd13+8];
	setp.gt.s32 	%p57, %r2, %r69;
	setp.eq.s32 	%p58, %r2, %r69;
	setp.lt.s32 	%p59, %r1, %r68;
	and.pred  	%p60, %p59, %p58;
	or.pred  	%p61, %p57, %p60;
	selp.u32 	%r70, 1, 0, %p61;
	add.s32 	%r71, %r67, %r70;
	add.s32 	%r72, %r91, 3;
	ld.global.u32 	%r73, [%rd13+12];
	setp.gt.s32 	%p62, %r2, %r73;
	setp.eq.s32 	%p63, %r2, %r73;
	setp.lt.s32 	%p64, %r1, %r72;
	and.pred  	%p65, %p64, %p63;
	or.pred  	%p66, %p62, %p65;
	selp.u32 	%r74, 1, 0, %p66;
	add.s32 	%r96, %r71, %r74;
	add.s32 	%r91, %r91, 4;
$L__BB0_8:
	setp.eq.s32 	%p67, %r12, 0;
	@%p67 bra 	$L__BB0_13;
	setp.eq.s32 	%p68, %r12, 1;
	@%p68 bra 	$L__BB0_11;
	mul.wide.u32 	%rd14, %r91, 4;
	add.s64 	%rd15, %rd1, %rd14;
	ld.global.u32 	%r76, [%rd15];
	setp.gt.s32 	%p69, %r2, %r76;
	setp.eq.s32 	%p70, %r2, %r76;
	setp.lt.s32 	%p71, %r1, %r91;
	and.pred  	%p72, %p71, %p70;
	or.pred  	%p73, %p69, %p72;
	selp.u32 	%r77, 1, 0, %p73;
	add.s32 	%r78, %r96, %r77;
	ld.global.u32 	%r79, [%rd15+4];
	setp.gt.s32 	%p74, %r2, %r79;
	setp.eq.s32 	%p75, %r2, %r79;
	setp.le.s32 	%p76, %r1, %r91;
	and.pred  	%p77, %p76, %p75;
	or.pred  	%p78, %p74, %p77;
	selp.u32 	%r80, 1, 0, %p78;
	add.s32 	%r96, %r78, %r80;
	add.s32 	%r91, %r91, 2;
$L__BB0_11:
	and.b32  	%r81, %r25, 1;
	setp.eq.b32 	%p79, %r81, 1;
	not.pred 	%p80, %p79;
	@%p80 bra 	$L__BB0_13;
	mul.wide.u32 	%rd16, %r91, 4;
	add.s64 	%rd17, %rd1, %rd16;
	ld.global.u32 	%r82, [%rd17];
	setp.gt.s32 	%p81, %r2, %r82;
	setp.eq.s32 	%p82, %r2, %r82;
	setp.lt.s32 	%p83, %r1, %r91;
	and.pred  	%p84, %p83, %p82;
	or.pred  	%p85, %p81, %p84;
	selp.u32 	%r84, 1, 0, %p85;
	add.s32 	%r96, %r96, %r84;
$L__BB0_13:
	cvt.u64.u32 	%rd22, %r96;
$L__BB0_14:
	bar.sync 	0;
	cvta.to.global.u64 	%rd18, %rd7;
	shl.b64 	%rd19, %rd22, 2;
	add.s64 	%rd20, %rd18, %rd19;
	st.global.u32 	[%rd20], %r2;
$L__BB0_15:
	ret;

}


// ===== COMPILED SASS (sm_100) =====

	.target	sm_100

	.elftype	@"ET_EXEC"


//--------------------- .note.nv.tkinfo           --------------------------
	.section	.note.nv.tkinfo,"",@"SHT_NOTE"
	.sectionflags	@"SHF_NOTE_NV_TKINFO"
	.tkinfo
        /*0018*/ 	.word	0x00000002
        /*0030*/ 	.string	""
        /*0030*/ 	.string	"ptxas"
        /*0030*/ 	.string	"Cuda compilation tools, release 13.0, V13.0.88"
        /*0030*/ 	.string	"Build cuda_13.0.r13.0/compiler.36424714_0"
        /*0030*/ 	.string	"-arch sm_100 -m 64 "



//--------------------- .note.nv.cuinfo           --------------------------
	.section	.note.nv.cuinfo,"",@"SHT_NOTE"
	.sectionflags	@"SHF_NOTE_NV_CUINFO"
        /*0018*/ 	.short	0x0002
        /*001a*/ 	.short	0x0064
        /*001c*/ 	.short	0x0082
	.zero		2


//--------------------- .nv.info                  --------------------------
	.section	.nv.info,"",@"SHT_CUDA_INFO"
	.align	4


	//----- nvinfo : EIATTR_REGCOUNT
	.align		4
        /*0000*/ 	.byte	0x04, 0x2f
        /*0002*/ 	.short	(.L_1 - .L_0)
	.align		4
.L_0:
        /*0004*/ 	.word	index@(_Z10MyPositionPiS_i)
        /*0008*/ 	.word	0x0000001a


	//----- nvinfo : EIATTR_FRAME_SIZE
	.align		4
.L_1:
        /*000c*/ 	.byte	0x04, 0x11
        /*000e*/ 	.short	(.L_3 - .L_2)
	.align		4
.L_2:
        /*0010*/ 	.word	index@(_Z10MyPositionPiS_i)
        /*0014*/ 	.word	0x00000000


	//----- nvinfo : EIATTR_MIN_STACK_SIZE
	.align		4
.L_3:
        /*0018*/ 	.byte	0x04, 0x12
        /*001a*/ 	.short	(.L_5 - .L_4)
	.align		4
.L_4:
        /*001c*/ 	.word	index@(_Z10MyPositionPiS_i)
        /*0020*/ 	.word	0x00000000
.L_5:


//--------------------- .nv.compat                --------------------------
	.section	.nv.compat,"",@"SHT_CUDA_COMPAT_INFO"
	.align	4
        /*0000*/ 	.byte	0x02, 0x09, 0x00, 0x00, 0x02, 0x02, 0x01, 0x00, 0x02, 0x05, 0x05, 0x00, 0x03, 0x07, 0x01, 0x01
        /*0010*/ 	.byte	0x02, 0x03, 0x00, 0x00, 0x02, 0x06, 0x01, 0x00, 0x04, 0x0b, 0x08, 0x00, 0x09, 0x00, 0x00, 0x00
        /*0020*/ 	.byte	0x00, 0x00, 0x00, 0x00


//--------------------- .nv.info._Z10MyPositionPiS_i --------------------------
	.section	.nv.info._Z10MyPositionPiS_i,"",@"SHT_CUDA_INFO"
	.sectionflags	@""
	.align	4


	//----- nvinfo : EIATTR_CUDA_API_VERSION
	.align		4
        /*0000*/ 	.byte	0x04, 0x37
        /*0002*/ 	.short	(.L_7 - .L_6)
.L_6:
        /*0004*/ 	.word	0x00000082


	//----- nvinfo : EIATTR_KPARAM_INFO
	.align		4
.L_7:
        /*0008*/ 	.byte	0x04, 0x17
        /*000a*/ 	.short	(.L_9 - .L_8)
.L_8:
        /*000c*/ 	.word	0x00000000
        /*0010*/ 	.short	0x0002
        /*0012*/ 	.short	0x0010
        /*0014*/ 	.byte	0x00, 0xf0, 0x11, 0x00


	//----- nvinfo : EIATTR_KPARAM_INFO
	.align		4
.L_9:
        /*0018*/ 	.byte	0x04, 0x17
        /*001a*/ 	.short	(.L_11 - .L_10)
.L_10:
        /*001c*/ 	.word	0x00000000
        /*0020*/ 	.short	0x0001
        /*0022*/ 	.short	0x0008
        /*0024*/ 	.byte	0x00, 0xf5, 0x21, 0x00


	//----- nvinfo : EIATTR_KPARAM_INFO
	.align		4
.L_11:
        /*0028*/ 	.byte	0x04, 0x17
        /*002a*/ 	.short	(.L_13 - .L_12)
.L_12:
        /*002c*/ 	.word	0x00000000
        /*0030*/ 	.short	0x0000
        /*0032*/ 	.short	0x0000
        /*0034*/ 	.byte	0x00, 0xf5, 0x21, 0x00


	//----- nvinfo : EIATTR_SPARSE_MMA_MASK
	.align		4
.L_13:
        /*0038*/ 	.byte	0x03, 0x50
        /*003a*/ 	.short	0x0000


	//----- nvinfo : EIATTR_MAXREG_COUNT
	.align		4
        /*003c*/ 	.byte	0x03, 0x1b
        /*003e*/ 	.short	0x00ff


	//----- nvinfo : EIATTR_NUM_BARRIERS
	.align		4
        /*0040*/ 	.byte	0x02, 0x4c
        /*0042*/ 	.byte	0x01
	.zero		1


	//----- nvinfo : EIATTR_MERCURY_ISA_VERSION
	.align		4
        /*0044*/ 	.byte	0x03, 0x5f
        /*0046*/ 	.short	0x0101


	//----- nvinfo : EIATTR_VRC_CTA_INIT_COUNT
	.align		4
        /*0048*/ 	.byte	0x02, 0x4a
	.zero		1
	.zero		1


	//----- nvinfo : EIATTR_EXIT_INSTR_OFFSETS
	.align		4
        /*004c*/ 	.byte	0x04, 0x1c
        /*004e*/ 	.short	(.L_15 - .L_14)


	//   ....[0]....
.L_14:
        /*0050*/ 	.word	0x00000070


	//   ....[1]....
        /*0054*/ 	.word	0x00000a00


	//----- nvinfo : EIATTR_CBANK_PARAM_SIZE
	.align		4
.L_15:
        /*0058*/ 	.byte	0x03, 0x19
        /*005a*/ 	.short	0x0014


	//----- nvinfo : EIATTR_PARAM_CBANK
	.align		4
        /*005c*/ 	.byte	0x04, 0x0a
        /*005e*/ 	.short	(.L_17 - .L_16)
	.align		4
.L_16:
        /*0060*/ 	.word	index@(.nv.constant0._Z10MyPositionPiS_i)
        /*0064*/ 	.short	0x0380
        /*0066*/ 	.short	0x0014


	//----- nvinfo : EIATTR_SW_WAR
	.align		4
.L_17:
        /*0068*/ 	.byte	0x04, 0x36
        /*006a*/ 	.short	(.L_19 - .L_18)
.L_18:
        /*006c*/ 	.word	0x00000008
.L_19:


//--------------------- .nv.callgraph             --------------------------
	.section	.nv.callgraph,"",@"SHT_CUDA_CALLGRAPH"
	.align	4
	.sectionentsize	8
	.align		4
        /*0000*/ 	.word	0x00000000
	.align		4
        /*0004*/ 	.word	0xffffffff
	.align		4
        /*0008*/ 	.word	0x00000000
	.align		4
        /*000c*/ 	.word	0xfffffffe
	.align		4
        /*0010*/ 	.word	0x00000000
	.align		4
        /*0014*/ 	.word	0xfffffffd
	.align		4
        /*0018*/ 	.word	0x00000000
	.align		4
        /*001c*/ 	.word	0xfffffffc


//--------------------- .text._Z10MyPositionPiS_i --------------------------
	.section	.text._Z10MyPositionPiS_i,"ax",@progbits
	.align	128
        .global         _Z10MyPositionPiS_i
        .type           _Z10MyPositionPiS_i,@function
        .size           _Z10MyPositionPiS_i,(.L_x_6 - _Z10MyPositionPiS_i)
        .other          _Z10MyPositionPiS_i,@"STO_CUDA_ENTRY STV_DEFAULT"
_Z10MyPositionPiS_i:
.text._Z10MyPositionPiS_i:
[----:B------:R-:W-:Y:S01]  /*0000*/  LDC R1, c[0x0][0x37c] ;  /* 0x0000df00ff017b82 */ /* 0x000fe20000000800 */
[----:B------:R-:W0:Y:S07]  /*0010*/  S2R R0, SR_TID.X ;  /* 0x0000000000007919 */ /* 0x000e2e0000002100 */
[----:B------:R-:W0:Y:S08]  /*0020*/  S2UR UR4, SR_CTAID.X ;  /* 0x00000000000479c3 */ /* 0x000e300000002500 */
[----:B------:R-:W0:Y:S08]  /*0030*/  LDC R7, c[0x0][0x360] ;  /* 0x0000d800ff077b82 */ /* 0x000e300000000800 */
[----:B------:R-:W1:Y:S01]  /*0040*/  LDC R6, c[0x0][0x390] ;  /* 0x0000e400ff067b82 */ /* 0x000e620000000800 */
[----:B0-----:R-:W-:-:S05]  /*0050*/  IMAD R7, R7, UR4, R0 ;  /* 0x0000000407077c24 */ /* 0x001fca000f8e0200 */
[----:B-1----:R-:W-:-:S13]  /*0060*/  ISETP.GE.AND P0, PT, R7, R6, PT ;  /* 0x000000060700720c */ /* 0x002fda0003f06270 */
[----:B------:R-:W-:Y:S05]  /*0070*/  @P0 EXIT ;  /* 0x000000000000094d */ /* 0x000fea0003800000 */
[----:B------:R-:W0:Y:S01]  /*0080*/  LDC.64 R2, c[0x0][0x380] ;  /* 0x0000e000ff027b82 */ /* 0x000e220000000a00 */
[----:B------:R-:W1:Y:S01]  /*0090*/  LDCU.64 UR6, c[0x0][0x358] ;  /* 0x00006b00ff0677ac */ /* 0x000e620008000a00 */
[----:B------:R-:W-:Y:S02]  /*00a0*/  ISETP.GE.AND P0, PT, R6, 0x1, PT ;  /* 0x000000010600780c */ /* 0x000fe40003f06270 */
[----:B------:R-:W-:Y:S01]  /*00b0*/  CS2R R10, SRZ ;  /* 0x00000000000a7805 */ /* 0x000fe2000001ff00 */
[----:B0-----:R-:W-:-:S05]  /*00c0*/  IMAD.WIDE R4, R7, 0x4, R2 ;  /* 0x0000000407047825 */ /* 0x001fca00078e0202 */
[----:B-1----:R0:W5:Y:S05]  /*00d0*/  LDG.E R0, desc[UR6][R4.64] ;  /* 0x0000000604007981 */ /* 0x00216a000c1e1900 */
[----:B------:R-:W-:Y:S05]  /*00e0*/  @!P0 BRA `(.L_x_0) ;  /* 0x0000000800308947 */ /* 0x000fea0003800000 */
[C---:B------:R-:W-:Y:S01]  /*00f0*/  ISETP.GE.U32.AND P0, PT, R6.reuse, 0x8, PT ;  /* 0x000000080600780c */ /* 0x040fe20003f06070 */
[----:B------:R-:W-:Y:S01]  /*0100*/  IMAD.MOV.U32 R8, RZ, RZ, RZ ;  /* 0x000000ffff087224 */ /* 0x000fe200078e00ff */
[----:B------:R-:W-:Y:S01]  /*0110*/  LOP3.LUT R12, R6, 0x7, RZ, 0xc0, !PT ;  /* 0x00000007060c7812 */ /* 0x000fe200078ec0ff */
[----:B------:R-:W-:-:S03]  /*0120*/  IMAD.MOV.U32 R10, RZ, RZ, RZ ;  /* 0x000000ffff0a7224 */ /* 0x000fc600078e00ff */
[----:B------:R-:W-:-:S07]  /*0130*/  ISETP.NE.AND P2, PT, R12, RZ, PT ;  /* 0x000000ff0c00720c */ /* 0x000fce0003f45270 */
[----:B------:R-:W-:Y:S06]  /*0140*/  @!P0 BRA `(.L_x_1) ;  /* 0x00000004000c8947 */ /* 0x000fec0003800000 */
[----:B------:R-:W1:Y:S01]  /*0150*/  LDCU.64 UR4, c[0x0][0x380] ;  /* 0x00007000ff0477ac */ /* 0x000e620008000a00 */
[----:B------:R-:W-:Y:S01]  /*0160*/  LOP3.LUT R8, R6, 0x7ffffff8, RZ, 0xc0, !PT ;  /* 0x7ffffff806087812 */ /* 0x000fe200078ec0ff */
[----:B------:R-:W-:Y:S01]  /*0170*/  IMAD.MOV.U32 R10, RZ, RZ, RZ ;  /* 0x000000ffff0a7224 */ /* 0x000fe200078e00ff */
[----:B-1----:R-:W-:-:S04]  /*0180*/  UIADD3 UR4, UP0, UPT, UR4, 0x10, URZ ;  /* 0x0000001004047890 */ /* 0x002fc8000ff1e0ff */
[----:B------:R-:W-:Y:S02]  /*0190*/  UIADD3.X UR5, UPT, UPT, URZ, UR5, URZ, UP0, !UPT ;  /* 0x00000005ff057290 */ /* 0x000fe400087fe4ff */
[----:B0-----:R-:W-:Y:S01]  /*01a0*/  IMAD.U32 R4, RZ, RZ, UR4 ;  /* 0x00000004ff047e24 */ /* 0x001fe2000f8e00ff */
[----:B------:R-:W-:-:S03]  /*01b0*/  UMOV UR4, URZ ;  /* 0x000000ff00047c82 */ /* 0x000fc60008000000 */
[----:B------:R-:W-:-:S07]  /*01c0*/  IMAD.U32 R5, RZ, RZ, UR5 ;  /* 0x00000005ff057e24 */ /* 0x000fce000f8e00ff */
.L_x_2:
[----:B------:R-:W2:Y:S04]  /*01d0*/  LDG.E R9, desc[UR6][R4.64+-0x10] ;  /* 0xfffff00604097981 */ /* 0x000ea8000c1e1900 */
[----:B------:R-:W3:Y:S04]  /*01e0*/  LDG.E R11, desc[UR6][R4.64+-0xc] ;  /* 0xfffff406040b7981 */ /* 0x000ee8000c1e1900 */
[----:B------:R-:W4:Y:S04]  /*01f0*/  LDG.E R13, desc[UR6][R4.64+-0x8] ;  /* 0xfffff806040d7981 */ /* 0x000f28000c1e1900 */
[----:B------:R-:W4:Y:S04]  /*0200*/  LDG.E R15, desc[UR6][R4.64+-0x4] ;  /* 0xfffffc06040f7981 */ /* 0x000f28000c1e1900 */
[----:B------:R-:W4:Y:S04]  /*0210*/  LDG.E R17, desc[UR6][R4.64] ;  /* 0x0000000604117981 */ /* 0x000f28000c1e1900 */
[----:B------:R-:W4:Y:S04]  /*0220*/  LDG.E R19, desc[UR6][R4.64+0x4] ;  /* 0x0000040604137981 */ /* 0x000f28000c1e1900 */
[----:B------:R-:W4:Y:S04]  /*0230*/  LDG.E R21, desc[UR6][R4.64+0x8] ;  /* 0x0000080604157981 */ /* 0x000f28000c1e1900 */
[----:B------:R-:W4:Y:S01]  /*0240*/  LDG.E R23, desc[UR6][R4.64+0xc] ;  /* 0x00000c0604177981 */ /* 0x000f22000c1e1900 */
[----:B------:R-:W-:Y:S01]  /*0250*/  UIADD3 UR5, UPT, UPT, UR4, 0x2, URZ ;  /* 0x0000000204057890 */ /* 0x000fe2000fffe0ff */
[----:B--2--5:R-:W-:-:S04]  /*0260*/  ISETP.NE.AND P1, PT, R0, R9, PT ;  /* 0x000000090000720c */ /* 0x024fc80003f25270 */
[C---:B------:R-:W-:Y:S02]  /*0270*/  ISETP.LT.AND P1, PT, R7.reuse, UR4, !P1 ;  /* 0x0000000407007c0c */ /* 0x040fe4000cf21270 */
[C---:B---3--:R-:W-:Y:S02]  /*0280*/  ISETP.NE.AND P0, PT, R0.reuse, R11, PT ;  /* 0x0000000b0000720c */ /* 0x048fe40003f05270 */
[----:B------:R-:W-:Y:S01]  /*0290*/  ISETP.GT.OR P1, PT, R0, R9, P1 ;  /* 0x000000090000720c */ /* 0x000fe20000f24670 */
[----:B------:R-:W-:Y:S01]  /*02a0*/  VIADD R9, R10, 0x1 ;  /* 0x000000010a097836 */ /* 0x000fe20000000000 */
[----:B------:R-:W-:Y:S02]  /*02b0*/  ISETP.LE.AND P0, PT, R7, UR4, !P0 ;  /* 0x0000000407007c0c */ /* 0x000fe4000c703270 */
[C---:B----4-:R-:W-:Y:S02]  /*02c0*/  ISETP.NE.AND P3, PT, R0.reuse, R13, PT ;  /* 0x0000000d0000720c */ /* 0x050fe40003f65270 */
[----:B------:R-:W-:-:S07]  /*02d0*/  ISETP.GT.OR P0, PT, R0, R11, P0 ;  /* 0x0000000b0000720c */ /* 0x000fce0000704670 */
[----:B------:R-:W-:Y:S01]  /*02e0*/  @!P1 IMAD.MOV R9, RZ, RZ, R10 ;  /* 0x000000ffff099224 */ /* 0x000fe200078e020a */
[----:B------:R-:W-:Y:S01]  /*02f0*/  ISETP.LT.AND P1, PT, R7, UR5, !P3 ;  /* 0x0000000507007c0c */ /* 0x000fe2000df21270 */
[----:B------:R-:W-:Y:S01]  /*0300*/  UIADD3 UR5, UPT, UPT, UR4, 0x3, URZ ;  /* 0x0000000304057890 */ /* 0x000fe2000fffe0ff */
[C---:B------:R-:W-:Y:S01]  /*0310*/  ISETP.NE.AND P3, PT, R0.reuse, R15, PT ;  /* 0x0000000f0000720c */ /* 0x040fe20003f65270 */
[----:B------:R-:W-:Y:S01]  /*0320*/  VIADD R10, R9, 0x1 ;  /* 0x00000001090a7836 */ /* 0x000fe20000000000 */
[----:B------:R-:W-:Y:S01]  /*0330*/  ISETP.GT.OR P1, PT, R0, R13, P1 ;  /* 0x0000000d0000720c */ /* 0x000fe20000f24670 */
[----:B------:R-:W-:Y:S02]  /*0340*/  @!P0 IMAD.MOV R10, RZ, RZ, R9 ;  /* 0x000000ffff0a8224 */ /* 0x000fe400078e0209 */
[----:B------:R-:W-:Y:S01]  /*0350*/  ISETP.LT.AND P3, PT, R7, UR5, !P3 ;  /* 0x0000000507007c0c */ /* 0x000fe2000df61270 */
[----:B------:R-:W-:Y:S01]  /*0360*/  UIADD3 UR5, UPT, UPT, UR4, 0x4, URZ ;  /* 0x0000000404057890 */ /* 0x000fe2000fffe0ff */
[----:B------:R-:W-:-:S02]  /*0370*/  VIADD R9, R10, 0x1 ;  /* 0x000000010a097836 */ /* 0x000fc40000000000 */
[C---:B------:R-:W-:Y:S02]  /*0380*/  ISETP.GT.OR P0, PT, R0.reuse, R15, P3 ;  /* 0x0000000f0000720c */ /* 0x040fe40001f04670 */
[----:B------:R-:W-:-:S04]  /*0390*/  ISETP.NE.AND P3, PT, R0, R17, PT ;  /* 0x000000110000720c */ /* 0x000fc80003f65270 */
[----:B------:R-:W-:Y:S01]  /*03a0*/  @!P1 IMAD.MOV R9, RZ, RZ, R10 ;  /* 0x000000ffff099224 */ /* 0x000fe200078e020a */
[----:B------:R-:W-:Y:S01]  /*03b0*/  ISETP.LT.AND P1, PT, R7, UR5, !P3 ;  /* 0x0000000507007c0c */ /* 0x000fe2000df21270 */
[----:B------:R-:W-:Y:S01]  /*03c0*/  UIADD3 UR5, UPT, UPT, UR4, 0x5, URZ ;  /* 0x0000000504057890 */ /* 0x000fe2000fffe0ff */
[C---:B------:R-:W-:Y:S01]  /*03d0*/  ISETP.NE.AND P3, PT, R0.reuse, R19, PT ;  /* 0x000000130000720c */ /* 0x040fe20003f65270 */
[----:B------:R-:W-:Y:S01]  /*03e0*/  VIADD R10, R9, 0x1 ;  /* 0x00000001090a7836 */ /* 0x000fe20000000000 */
[----:B------:R-:W-:Y:S02]  /*03f0*/  ISETP.GT.OR P1, PT, R0, R17, P1 ;  /* 0x000000110000720c */ /* 0x000fe40000f24670 */
[----:B------:R-:W-:Y:S01]  /*0400*/  @!P0 IMAD.MOV R10, RZ, RZ, R9 ;  /* 0x000000ffff0a8224 */ /* 0x000fe200078e0209 */
[----:B------:R-:W-:Y:S01]  /*0410*/  ISETP.LT.AND P3, PT, R7, UR5, !P3 ;  /* 0x0000000507007c0c */ /* 0x000fe2000df61270 */
[----:B------:R-:W-:Y:S02]  /*0420*/  UIADD3 UR5, UPT, UPT, UR4, 0x6, URZ ;  /* 0x0000000604057890 */ /* 0x000fe4000fffe0ff */
[----:B------:R-:W-:Y:S01]  /*0430*/  VIADD R9, R10, 0x1 ;  /* 0x000000010a097836 */ /* 0x000fe20000000000 */
[----:B------:R-:W-:-:S02]  /*0440*/  ISETP.GT.OR P0, PT, R0, R19, P3 ;  /* 0x000000130000720c */ /* 0x000fc40001f04670 */
[----:B------:R-:W-:-:S04]  /*0450*/  ISETP.NE.AND P3, PT, R0, R21, PT ;  /* 0x000000150000720c */ /* 0x000fc80003f65270 */
[----:B------:R-:W-:Y:S01]  /*0460*/  @!P1 IMAD.MOV R9, RZ, RZ, R10 ;  /* 0x000000ffff099224 */ /* 0x000fe200078e020a */
[----:B------:R-:W-:Y:S01]  /*0470*/  ISETP.LT.AND P1, PT, R7, UR5, !P3 ;  /* 0x0000000507007c0c */ /* 0x000fe2000df21270 */
[----:B------:R-:W-:Y:S01]  /*0480*/  UIADD3 UR5, UPT, UPT, UR4, 0x7, URZ ;  /* 0x0000000704057890 */ /* 0x000fe2000fffe0ff */
[C---:B------:R-:W-:Y:S01]  /*0490*/  ISETP.NE.AND P3, PT, R0.reuse, R23, PT ;  /* 0x000000170000720c */ /* 0x040fe20003f65270 */
[----:B------:R-:W-:Y:S01]  /*04a0*/  UIADD3 UR4, UPT, UPT, UR4, 0x8, URZ ;  /* 0x0000000804047890 */ /* 0x000fe2000fffe0ff */
[----:B------:R-:W-:Y:S01]  /*04b0*/  ISETP.GT.OR P1, PT, R0, R21, P1 ;  /* 0x000000150000720c */ /* 0x000fe20000f24670 */
[----:B------:R-:W-:Y:S02]  /*04c0*/  VIADD R10, R9, 0x1 ;  /* 0x00000001090a7836 */ /* 0x000fe40000000000 */
[----:B------:R-:W-:Y:S01]  /*04d0*/  ISETP.LT.AND P3, PT, R7, UR5, !P3 ;  /* 0x0000000507007c0c */ /* 0x000fe2000df61270 */
[----:B------:R-:W-:Y:S01]  /*04e0*/  @!P0 IMAD.MOV R10, RZ, RZ, R9 ;  /* 0x000000ffff0a8224 */ /* 0x000fe200078e0209 */
[----:B------:R-:W-:-:S02]  /*04f0*/  ISETP.NE.AND P0, PT, R8, UR4, PT ;  /* 0x0000000408007c0c */ /* 0x000fc4000bf05270 */
[----:B------:R-:W-:Y:S01]  /*0500*/  ISETP.GT.OR P3, PT, R0, R23, P3 ;  /* 0x000000170000720c */ /* 0x000fe20001f64670 */
[----:B------:R-:W-:-:S05]  /*0510*/  VIADD R9, R10, 0x1 ;  /* 0x000000010a097836 */ /* 0x000fca0000000000 */
[----:B------:R-:W-:Y:S01]  /*0520*/  @!P1 IMAD.MOV R9, RZ, RZ, R10 ;  /* 0x000000ffff099224 */ /* 0x000fe200078e020a */
[----:B------:R-:W-:-:S03]  /*0530*/  IADD3 R4, P1, PT, R4, 0x20, RZ ;  /* 0x0000002004047810 */ /* 0x000fc60007f3e0ff */
[----:B------:R-:W-:Y:S02]  /*0540*/  VIADD R10, R9, 0x1 ;  /* 0x00000001090a7836 */ /* 0x000fe40000000000 */
[----:B------:R-:W-:Y:S02]  /*0550*/  IMAD.X R5, RZ, RZ, R5, P1 ;  /* 0x000000ffff057224 */ /* 0x000fe400008e0605 */
[----:B------:R-:W-:Y:S01]  /*0560*/  @!P3 IMAD.MOV R10, RZ, RZ, R9 ;  /* 0x000000ffff0ab224 */ /* 0x000fe200078e0209 */
[----:B------:R-:W-:Y:S06]  /*0570*/  @P0 BRA `(.L_x_2) ;  /* 0xfffffffc00140947 */ /* 0x000fec000383ffff */
.L_x_1:
[----:B------:R-:W-:Y:S05]  /*0580*/  @!P2 BRA `(.L_x_3) ;  /* 0x000000040004a947 */ /* 0x000fea0003800000 */
[----:B------:R-:W-:Y:S02]  /*0590*/  ISETP.GE.U32.AND P0, PT, R12, 0x4, PT ;  /* 0x000000040c00780c */ /* 0x000fe40003f06070 */
[----:B------:R-:W-:-:S04]  /*05a0*/  LOP3.LUT R14, R6, 0x3, RZ, 0xc0, !PT ;  /* 0x00000003060e7812 */ /* 0x000fc800078ec0ff */
[----:B------:R-:W-:-:S07]  /*05b0*/  ISETP.NE.AND P2, PT, R14, RZ, PT ;  /* 0x000000ff0e00720c */ /* 0x000fce0003f45270 */
[----:B------:R-:W-:Y:S06]  /*05c0*/  @!P0 BRA `(.L_x_4) ;  /* 0x0000000000708947 */ /* 0x000fec0003800000 */
[----:B0-----:R-:W-:-:S05]  /*05d0*/  IMAD.WIDE.U32 R4, R8, 0x4, R2 ;  /* 0x0000000408047825 */ /* 0x001fca00078e0002 */
[----:B------:R-:W2:Y:S04]  /*05e0*/  LDG.E R9, desc[UR6][R4.64] ;  /* 0x0000000604097981 */ /* 0x000ea8000c1e1900 */
[----:B------:R-:W3:Y:S04]  /*05f0*/  LDG.E R11, desc[UR6][R4.64+0x4] ;  /* 0x00000406040b7981 */ /* 0x000ee8000c1e1900 */
[----:B------:R-:W4:Y:S04]  /*0600*/  LDG.E R13, desc[UR6][R4.64+0x8] ;  /* 0x00000806040d7981 */ /* 0x000f28000c1e1900 */
[----:B------:R0:W4:Y:S01]  /*0610*/  LDG.E R15, desc[UR6][R4.64+0xc] ;  /* 0x00000c06040f7981 */ /* 0x000122000c1e1900 */
[----:B------:R-:W-:-:S02]  /*0620*/  VIADD R12, R8, 0x2 ;  /* 0x00000002080c7836 */ /* 0x000fc40000000000 */
[----:B0-----:R-:W-:Y:S01]  /*0630*/  VIADD R4, R8, 0x3 ;  /* 0x0000000308047836 */ /* 0x001fe20000000000 */
[----:B--2--5:R-:W-:-:S04]  /*0640*/  ISETP.NE.AND P1, PT, R0, R9, PT ;  /* 0x000000090000720c */ /* 0x024fc80003f25270 */
[CC--:B------:R-:W-:Y:S02]  /*0650*/  ISETP.LT.AND P1, PT, R7.reuse, R8.reuse, !P1 ;  /* 0x000000080700720c */ /* 0x0c0fe40004f21270 */
[C---:B---3--:R-:W-:Y:S02]  /*0660*/  ISETP.NE.AND P0, PT, R0.reuse, R11, PT ;  /* 0x0000000b0000720c */ /* 0x048fe40003f05270 */
[----:B------:R-:W-:Y:S01]  /*0670*/  ISETP.GT.OR P1, PT, R0, R9, P1 ;  /* 0x000000090000720c */ /* 0x000fe20000f24670 */
[----:B------:R-:W-:Y:S01]  /*0680*/  VIADD R9, R10, 0x1 ;  /* 0x000000010a097836 */ /* 0x000fe20000000000 */
[----:B----4-:R-:W-:Y:S02]  /*0690*/  ISETP.NE.AND P3, PT, R0, R13, PT ;  /* 0x0000000d0000720c */ /* 0x010fe40003f65270 */
[C---:B------:R-:W-:Y:S01]  /*06a0*/  ISETP.LE.AND P0, PT, R7.reuse, R8, !P0 ;  /* 0x000000080700720c */ /* 0x040fe20004703270 */
[----:B------:R-:W-:Y:S01]  /*06b0*/  VIADD R8, R8, 0x4 ;  /* 0x0000000408087836 */ /* 0x000fe20000000000 */
[----:B------:R-:W-:-:S02]  /*06c0*/  ISETP.LT.AND P3, PT, R7, R12, !P3 ;  /* 0x0000000c0700720c */ /* 0x000fc40005f61270 */
[----:B------:R-:W-:-:S05]  /*06d0*/  ISETP.GT.OR P0, PT, R0, R11, P0 ;  /* 0x0000000b0000720c */ /* 0x000fca0000704670 */
[----:B------:R-:W-:Y:S01]  /*06e0*/  @!P1 IMAD.MOV R9, RZ, RZ, R10 ;  /* 0x000000ffff099224 */ /* 0x000fe200078e020a */
[C---:B------:R-:W-:Y:S02]  /*06f0*/  ISETP.GT.OR P1, PT, R0.reuse, R13, P3 ;  /* 0x0000000d0000720c */ /* 0x040fe40001f24670 */
[----:B------:R-:W-:Y:S01]  /*0700*/  ISETP.NE.AND P3, PT, R0, R15, PT ;  /* 0x0000000f0000720c */ /* 0x000fe20003f65270 */
[----:B------:R-:W-:-:S03]  /*0710*/  VIADD R5, R9, 0x1 ;  /* 0x0000000109057836 */ /* 0x000fc60000000000 */
[----:B------:R-:W-:Y:S01]  /*0720*/  ISETP.LT.AND P3, PT, R7, R4, !P3 ;  /* 0x000000040700720c */ /* 0x000fe20005f61270 */
[----:B------:R-:W-:-:S03]  /*0730*/  @!P0 IMAD.MOV R5, RZ, RZ, R9 ;  /* 0x000000ffff058224 */ /* 0x000fc600078e0209 */
[----:B------:R-:W-:Y:S01]  /*0740*/  ISETP.GT.OR P3, PT, R0, R15, P3 ;  /* 0x0000000f0000720c */ /* 0x000fe20001f64670 */
[----:B------:R-:W-:Y:S02]  /*0750*/  VIADD R4, R5, 0x1 ;  /* 0x0000000105047836 */ /* 0x000fe40000000000 */
[----:B------:R-:W-:-:S04]  /*0760*/  @!P1 IMAD.MOV R4, RZ, RZ, R5 ;  /* 0x000000ffff049224 */ /* 0x000fc800078e0205 */
[----:B------:R-:W-:-:S06]  /*0770*/  VIADD R10, R4, 0x1 ;  /* 0x00000001040a7836 */ /* 0x000fcc0000000000 */
[----:B------:R-:W-:-:S07]  /*0780*/  @!P3 IMAD.MOV R10, RZ, RZ, R4 ;  /* 0x000000ffff0ab224 */ /* 0x000fce00078e0204 */
.L_x_4:
[----:B------:R-:W-:Y:S05]  /*0790*/  @!P2 BRA `(.L_x_3) ;  /* 0x000000000080a947 */ /* 0x000fea0003800000 */
[----:B------:R-:W-:-:S13]  /*07a0*/  ISETP.NE.AND P3, PT, R14, 0x1, PT ;  /* 0x000000010e00780c */ /* 0x000fda0003f65270 */
[----:B0-----:R-:W-:-:S05]  /*07b0*/  @P3 IMAD.WIDE.U32 R4, R8, 0x4, R2 ;  /* 0x0000000408043825 */ /* 0x001fca00078e0002 */
[----:B------:R-:W2:Y:S04]  /*07c0*/  @P3 LDG.E R9, desc[UR6][R4.64] ;  /* 0x0000000604093981 */ /* 0x000ea8000c1e1900 */
[----:B------:R-:W3:Y:S01]  /*07d0*/  @P3 LDG.E R11, desc[UR6][R4.64+0x4] ;  /* 0x00000406040b3981 */ /* 0x000ee2000c1e1900 */
[----:B------:R-:W-:-:S04]  /*07e0*/  LOP3.LUT R6, R6, 0x1, RZ, 0xc0, !PT ;  /* 0x0000000106067812 */ /* 0x000fc800078ec0ff */
[----:B------:R-:W-:Y:S02]  /*07f0*/  ISETP.NE.U32.AND P2, PT, R6, 0x1, PT ;  /* 0x000000010600780c */ /* 0x000fe40003f45070 */
[C---:B--2--5:R-:W-:Y:S02]  /*0800*/  @P3 ISETP.NE.AND P0, PT, R0.reuse, R9, PT ;  /* 0x000000090000320c */ /* 0x064fe40003f05270 */
[----:B---3--:R-:W-:Y:S02]  /*0810*/  @P3 ISETP.NE.AND P4, PT, R0, R11, PT ;  /* 0x0000000b0000320c */ /* 0x008fe40003f85270 */
[CC--:B------:R-:W-:Y:S02]  /*0820*/  @P3 ISETP.LT.AND P1, PT, R7.reuse, R8.reuse, !P0 ;  /* 0x000000080700320c */ /* 0x0c0fe40004721270 */
[----:B------:R-:W-:Y:S01]  /*0830*/  @P3 ISETP.LE.AND P0, PT, R7, R8, !P4 ;  /* 0x000000080700320c */ /* 0x000fe20006703270 */
[----:B------:R-:W-:-:S04]  /*0840*/  @P3 VIADD R8, R8, 0x2 ;  /* 0x0000000208083836 */ /* 0x000fc80000000000 */
[----:B------:R-:W-:-:S06]  /*0850*/  @!P2 IMAD.WIDE.U32 R2, R8, 0x4, R2 ;  /* 0x000000040802a825 */ /* 0x000fcc00078e0002 */
[----:B------:R0:W2:Y:S01]  /*0860*/  @!P2 LDG.E R3, desc[UR6][R2.64] ;  /* 0x000000060203a981 */ /* 0x0000a2000c1e1900 */
[----:B------:R-:W-:Y:S01]  /*0870*/  @P3 ISETP.GT.OR P4, PT, R0, R9, P1 ;  /* 0x000000090000320c */ /* 0x000fe20000f84670 */
[----:B------:R-:W-:Y:S01]  /*0880*/  @P3 VIADD R4, R10, 0x1 ;  /* 0x000000010a043836 */ /* 0x000fe20000000000 */
[----:B------:R-:W-:Y:S02]  /*0890*/  PLOP3.LUT P1, PT, PT, PT, PT, 0x80, 0x8 ;  /* 0x000000000008781c */ /* 0x000fe40003f2f070 */
[----:B------:R-:W-:Y:S02]  /*08a0*/  @P3 PLOP3.LUT P1, PT, P4, PT, PT, 0x80, 0x8 ;  /* 0x000000000008381c */ /* 0x000fe4000272f070 */
[----:B------:R-:W-:Y:S02]  /*08b0*/  @P3 ISETP.GT.OR P4, PT, R0, R11, P0 ;  /* 0x0000000b0000320c */ /* 0x000fe40000784670 */
[----:B------:R-:W-:Y:S02]  /*08c0*/  PLOP3.LUT P0, PT, PT, PT, PT, 0x80, 0x8 ;  /* 0x000000000008781c */ /* 0x000fe40003f0f070 */
[----:B------:R-:W-:-:S07]  /*08d0*/  @P3 PLOP3.LUT P0, PT, P4, PT, PT, 0x80, 0x8 ;  /* 0x000000000008381c */ /* 0x000fce000270f070 */
[----:B------:R-:W-:-:S04]  /*08e0*/  @!P1 IMAD.MOV R4, RZ, RZ, R10 ;  /* 0x000000ffff049224 */ /* 0x000fc800078e020a */
[----:B0-----:R-:W-:Y:S02]  /*08f0*/  @P3 VIADD R2, R4, 0x1 ;  /* 0x0000000104023836 */ /* 0x001fe40000000000 */
[----:B------:R-:W-:-:S04]  /*0900*/  @!P0 IMAD.MOV R2, RZ, RZ, R4 ;  /* 0x000000ffff028224 */ /* 0x000fc800078e0204 */
[----:B------:R-:W-:-:S04]  /*0910*/  @P3 IMAD.MOV.U32 R10, RZ, RZ, R2 ;  /* 0x000000ffff0a3224 */ /* 0x000fc800078e0002 */
[----:B------:R-:W-:Y:S01]  /*0920*/  @!P2 VIADD R2, R10, 0x1 ;  /* 0x000000010a02a836 */ /* 0x000fe20000000000 */
[----:B--2---:R-:W-:-:S04]  /*0930*/  @!P2 ISETP.NE.AND P4, PT, R0, R3, PT ;  /* 0x000000030000a20c */ /* 0x004fc80003f85270 */
[----:B------:R-:W-:-:S04]  /*0940*/  @!P2 ISETP.LT.AND P1, PT, R7, R8, !P4 ;  /* 0x000000080700a20c */ /* 0x000fc80006721270 */
[----:B------:R-:W-:Y:S02]  /*0950*/  @!P2 ISETP.GT.OR P4, PT, R0, R3, P1 ;  /* 0x000000030000a20c */ /* 0x000fe40000f84670 */
[----:B------:R-:W-:Y:S02]  /*0960*/  PLOP3.LUT P1, PT, PT, PT, PT, 0x80, 0x8 ;  /* 0x000000000008781c */ /* 0x000fe40003f2f070 */
[----:B------:R-:W-:-:S13]  /*0970*/  @!P2 PLOP3.LUT P1, PT, P4, PT, PT, 0x80, 0x8 ;  /* 0x000000000008a81c */ /* 0x000fda000272f070 */
[----:B------:R-:W-:-:S04]  /*0980*/  @!P1 IMAD.MOV R2, RZ, RZ, R10 ;  /* 0x000000ffff029224 */ /* 0x000fc800078e020a */
[----:B------:R-:W-:-:S07]  /*0990*/  @!P2 IMAD.MOV.U32 R10, RZ, RZ, R2 ;  /* 0x000000ffff0aa224 */ /* 0x000fce00078e0002 */
.L_x_3:
[----:B------:R-:W-:-:S07]  /*09a0*/  IMAD.MOV.U32 R11, RZ, RZ, RZ ;  /* 0x000000ffff0b7224 */ /* 0x000fce00078e00ff */
.L_x_0:
[----:B------:R-:W1:Y:S01]  /*09b0*/  LDCU.64 UR4, c[0x0][0x388] ;  /* 0x00007100ff0477ac */ /* 0x000e620008000a00 */
[----:B------:R-:W-:Y:S01]  /*09c0*/  BAR.SYNC.DEFER_BLOCKING 0x0 ;  /* 0x0000000000007b1d */ /* 0x000fe20000010000 */
[----:B-1----:R-:W-:-:S04]  /*09d0*/  LEA R2, P0, R10, UR4, 0x2 ;  /* 0x000000040a027c11 */ /* 0x002fc8000f8010ff */
[----:B------:R-:W-:-:S05]  /*09e0*/  LEA.HI.X R3, R10, UR5, R11, 0x2, P0 ;  /* 0x000000050a037c11 */ /* 0x000fca00080f140b */
[----:B-----5:R-:W-:Y:S01]  /*09f0*/  STG.E desc[UR6][R2.64], R0 ;  /* 0x0000000002007986 */ /* 0x020fe2000c101906 */
[----:B------:R-:W-:Y:S05]  /*0a00*/  EXIT ;  /* 0x000000000000794d */ /* 0x000fea0003800000 */
.L_x_5:
[----:B------:R-:W-:-:S00]  /*0a10*/  BRA `(.L_x_5) ;  /* 0xfffffffc00fc7947 */ /* 0x000fc0000383ffff */
[----:B------:R-:W-:-:S00]  /*0a20*/  NOP ;  /* 0x0000000000007918 */ /* 0x000fc00000000000 */
        /* <DEDUP_REMOVED lines=13> */
.L_x_6:


//--------------------- .nv.shared.reserved.0     --------------------------
	.section	.nv.shared.reserved.0,"aw",@nobits
	.weak		__nv_reservedSMEM_offset_0_alias
	.size		__nv_reservedSMEM_offset_0_alias, 0, 64
	.other		__nv_reservedSMEM_offset_0_alias,@"STO_CUDA_RESERVED_SHARED STV_DEFAULT"
__nv_reservedSMEM_offset_0_alias:
	.zero		0
	.zero		64


//--------------------- .nv.constant0._Z10MyPositionPiS_i --------------------------
	.section	.nv.constant0._Z10MyPositionPiS_i,"a",@progbits
	.sectionflags	@""
	.align	4
.nv.constant0._Z10MyPositionPiS_i:
	.zero		916


//--------------------- SYMBOLS --------------------------

	.type		.nv.reservedSmem.offset0,@object
	.size		.nv.reservedSmem.offset0,0x4
